//
// Generated by NVIDIA NVVM Compiler
//
// Compiler Build ID: CL-36424714
// Cuda compilation tools, release 13.0, V13.0.88
// Based on NVVM 20.0.0
//

.version 9.0
.target sm_100
.address_size 64

	// .globl	_Z14matrixAdditionPfS_S_

.visible .entry _Z14matrixAdditionPfS_S_(
	.param .u64 .ptr .align 1 _Z14matrixAdditionPfS_S__param_0,
	.param .u64 .ptr .align 1 _Z14matrixAdditionPfS_S__param_1,
	.param .u64 .ptr .align 1 _Z14matrixAdditionPfS_S__param_2
)
{
	.reg .pred 	%p<2>;
	.reg .b32 	%r<5>;
	.reg .b32 	%f<4>;
	.reg .b64 	%rd<11>;

	ld.param.u64 	%rd1, [_Z14matrixAdditionPfS_S__param_0];
	ld.param.u64 	%rd2, [_Z14matrixAdditionPfS_S__param_1];
	ld.param.u64 	%rd3, [_Z14matrixAdditionPfS_S__param_2];
	mov.u32 	%r2, %ctaid.x;
	mov.u32 	%r3, %ntid.x;
	mov.u32 	%r4, %tid.x;
	mad.lo.s32 	%r1, %r2, %r3, %r4;
	setp.gt.s32 	%p1, %r1, 1048575;
	@%p1 bra 	$L__BB0_2;
	cvta.to.global.u64 	%rd4, %rd1;
	cvta.to.global.u64 	%rd5, %rd2;
	cvta.to.global.u64 	%rd6, %rd3;
	mul.wide.s32 	%rd7, %r1, 4;
	add.s64 	%rd8, %rd4, %rd7;
	ld.global.f32 	%f1, [%rd8];
	add.s64 	%rd9, %rd5, %rd7;
	ld.global.f32 	%f2, [%rd9];
	add.f32 	%f3, %f1, %f2;
	add.s64 	%rd10, %rd6, %rd7;
	st.global.f32 	[%rd10], %f3;
$L__BB0_2:
	ret;

}


// ===== COMPILED SASS (sm_100) =====

	.target	sm_100

	.elftype	@"ET_EXEC"


//--------------------- .note.nv.tkinfo           --------------------------
	.section	.note.nv.tkinfo,"",@"SHT_NOTE"
	.sectionflags	@"SHF_NOTE_NV_TKINFO"
	.tkinfo
        /*0018*/ 	.word	0x00000002
        /*0030*/ 	.string	""
        /*0030*/ 	.string	"ptxas"
        /*0030*/ 	.string	"Cuda compilation tools, release 13.0, V13.0.88"
        /*0030*/ 	.string	"Build cuda_13.0.r13.0/compiler.36424714_0"
        /*0030*/ 	.string	"-arch sm_100 -m 64 "



//--------------------- .note.nv.cuinfo           --------------------------
	.section	.note.nv.cuinfo,"",@"SHT_NOTE"
	.sectionflags	@"SHF_NOTE_NV_CUINFO"
        /*0018*/ 	.short	0x0002
        /*001a*/ 	.short	0x0064
        /*001c*/ 	.short	0x0082
	.zero		2


//--------------------- .nv.info                  --------------------------
	.section	.nv.info,"",@"SHT_CUDA_INFO"
	.align	4


	//----- nvinfo : EIATTR_REGCOUNT
	.align		4
        /*0000*/ 	.byte	0x04, 0x2f
        /*0002*/ 	.short	(.L_1 - .L_0)
	.align		4
.L_0:
        /*0004*/ 	.word	index@(_Z14matrixAdditionPfS_S_)
        /*0008*/ 	.word	0x0000000c


	//----- nvinfo : EIATTR_FRAME_SIZE
	.align		4
.L_1:
        /*000c*/ 	.byte	0x04, 0x11
        /*000e*/ 	.short	(.L_3 - .L_2)
	.align		4
.L_2:
        /*0010*/ 	.word	index@(_Z14matrixAdditionPfS_S_)
        /*0014*/ 	.word	0x00000000


	//----- nvinfo : EIATTR_MIN_STACK_SIZE
	.align		4
.L_3:
        /*0018*/ 	.byte	0x04, 0x12
        /*001a*/ 	.short	(.L_5 - .L_4)
	.align		4
.L_4:
        /*001c*/ 	.word	index@(_Z14matrixAdditionPfS_S_)
        /*0020*/ 	.word	0x00000000
.L_5:


//--------------------- .nv.compat                --------------------------
	.section	.nv.compat,"",@"SHT_CUDA_COMPAT_INFO"
	.align	4
        /*0000*/ 	.byte	0x02, 0x09, 0x00, 0x00, 0x02, 0x02, 0x01, 0x00, 0x02, 0x05, 0x05, 0x00, 0x03, 0x07, 0x01, 0x01
        /*0010*/ 	.byte	0x02, 0x03, 0x00, 0x00, 0x02, 0x06, 0x01, 0x00, 0x04, 0x0b, 0x08, 0x00, 0x09, 0x00, 0x00, 0x00
        /*0020*/ 	.byte	0x00, 0x00, 0x00, 0x00


//--------------------- .nv.info._Z14matrixAdditionPfS_S_ --------------------------
	.section	.nv.info._Z14matrixAdditionPfS_S_,"",@"SHT_CUDA_INFO"
	.sectionflags	@""
	.align	4


	//----- nvinfo : EIATTR_CUDA_API_VERSION
	.align		4
        /*0000*/ 	.byte	0x04, 0x37
        /*0002*/ 	.short	(.L_7 - .L_6)
.L_6:
        /*0004*/ 	.word	0x00000082


	//----- nvinfo : EIATTR_KPARAM_INFO
	.align		4
.L_7:
        /*0008*/ 	.byte	0x04, 0x17
        /*000a*/ 	.short	(.L_9 - .L_8)
.L_8:
        /*000c*/ 	.word	0x00000000
        /*0010*/ 	.short	0x0002
        /*0012*/ 	.short	0x0010
        /*0014*/ 	.byte	0x00, 0xf5, 0x21, 0x00


	//----- nvinfo : EIATTR_KPARAM_INFO
	.align		4
.L_9:
        /*0018*/ 	.byte	0x04, 0x17
        /*001a*/ 	.short	(.L_11 - .L_10)
.L_10:
        /*001c*/ 	.word	0x00000000
        /*0020*/ 	.short	0x0001
        /*0022*/ 	.short	0x0008
        /*0024*/ 	.byte	0x00, 0xf5, 0x21, 0x00


	//----- nvinfo : EIATTR_KPARAM_INFO
	.align		4
.L_11:
        /*0028*/ 	.byte	0x04, 0x17
        /*002a*/ 	.short	(.L_13 - .L_12)
.L_12:
        /*002c*/ 	.word	0x00000000
        /*0030*/ 	.short	0x0000
        /*0032*/ 	.short	0x0000
        /*0034*/ 	.byte	0x00, 0xf5, 0x21, 0x00


	//----- nvinfo : EIATTR_SPARSE_MMA_MASK
	.align		4
.L_13:
        /*0038*/ 	.byte	0x03, 0x50
        /*003a*/ 	.short	0x0000


	//----- nvinfo : EIATTR_MAXREG_COUNT
	.align		4
        /*003c*/ 	.byte	0x03, 0x1b
        /*003e*/ 	.short	0x00ff


	//----- nvinfo : EIATTR_MERCURY_ISA_VERSION
	.align		4
        /*0040*/ 	.byte	0x03, 0x5f
        /*0042*/ 	.short	0x0101


	//----- nvinfo : EIATTR_VRC_CTA_INIT_COUNT
	.align		4
        /*0044*/ 	.byte	0x02, 0x4a
	.zero		1
	.zero		1


	//----- nvinfo : EIATTR_EXIT_INSTR_OFFSETS
	.align		4
        /*0048*/ 	.byte	0x04, 0x1c
        /*004a*/ 	.short	(.L_15 - .L_14)


	//   ....[0]....
.L_14:
        /*004c*/ 	.word	0x00000060


	//   ....[1]....
        /*0050*/ 	.word	0x00000120


	//----- nvinfo : EIATTR_CBANK_PARAM_SIZE
	.align		4
.L_15:
        /*0054*/ 	.byte	0x03, 0x19
        /*0056*/ 	.short	0x0018


	//----- nvinfo : EIATTR_PARAM_CBANK
	.align		4
        /*0058*/ 	.byte	0x04, 0x0a
        /*005a*/ 	.short	(.L_17 - .L_16)
	.align		4
.L_16:
        /*005c*/ 	.word	index@(.nv.constant0._Z14matrixAdditionPfS_S_)
        /*0060*/ 	.short	0x0380
        /*0062*/ 	.short	0x0018


	//----- nvinfo : EIATTR_SW_WAR
	.align		4
.L_17:
        /*0064*/ 	.byte	0x04, 0x36
        /*0066*/ 	.short	(.L_19 - .L_18)
.L_18:
        /*0068*/ 	.word	0x00000008
.L_19:


//--------------------- .nv.callgraph             --------------------------
	.section	.nv.callgraph,"",@"SHT_CUDA_CALLGRAPH"
	.align	4
	.sectionentsize	8
	.align		4
        /*0000*/ 	.word	0x00000000
	.align		4
        /*0004*/ 	.word	0xffffffff
	.align		4
        /*0008*/ 	.word	0x00000000
	.align		4
        /*000c*/ 	.word	0xfffffffe
	.align		4
        /*0010*/ 	.word	0x00000000
	.align		4
        /*0014*/ 	.word	0xfffffffd
	.align		4
        /*0018*/ 	.word	0x00000000
	.align		4
        /*001c*/ 	.word	0xfffffffc


//--------------------- .text._Z14matrixAdditionPfS_S_ --------------------------
	.section	.text._Z14matrixAdditionPfS_S_,"ax",@progbits
	.align	128
        .global         _Z14matrixAdditionPfS_S_
        .type           _Z14matrixAdditionPfS_S_,@function
        .size           _Z14matrixAdditionPfS_S_,(.L_x_1 - _Z14matrixAdditionPfS_S_)
        .other          _Z14matrixAdditionPfS_S_,@"STO_CUDA_ENTRY STV_DEFAULT"
_Z14matrixAdditionPfS_S_:
.text._Z14matrixAdditionPfS_S_:
[----:B------:R-:W-:Y:S01]  /*0000*/  LDC R1, c[0x0][0x37c] ;  /* 0x0000df00ff017b82 */ /* 0x000fe20000000800 */
[----:B------:R-:W0:Y:S07]  /*0010*/  S2R R0, SR_TID.X ;  /* 0x0000000000007919 */ /* 0x000e2e0000002100 */
[----:B------:R-:W0:Y:S08]  /*0020*/  S2UR UR4, SR_CTAID.X ;  /* 0x00000000000479c3 */ /* 0x000e300000002500 */
[----:B------:R-:W0:Y:S02]  /*0030*/  LDC R9, c[0x0][0x360] ;  /* 0x0000d800ff097b82 */ /* 0x000e240000000800 */
[----:B0-----:R-:W-:-:S05]  /*0040*/  IMAD R9, R9, UR4, R0 ;  /* 0x0000000409097c24 */ /* 0x001fca000f8e0200 */
[----:B------:R-:W-:-:S13]  /*0050*/  ISETP.GT.AND P0, PT, R9, 0xfffff, PT ;  /* 0x000fffff0900780c */ /* 0x000fda0003f04270 */
[----:B------:R-:W-:Y:S05]  /*0060*/  @P0 EXIT ;  /* 0x000000000000094d */ /* 0x000fea0003800000 */
[----:B------:R-:W0:Y:S01]  /*0070*/  LDC.64 R2, c[0x0][0x380] ;  /* 0x0000e000ff027b82 */ /* 0x000e220000000a00 */
[----:B------:R-:W1:Y:S07]  /*0080*/  LDCU.64 UR4, c[0x0][0x358] ;  /* 0x00006b00ff0477ac */ /* 0x000e6e0008000a00 */
[----:B------:R-:W2:Y:S08]  /*0090*/  LDC.64 R4, c[0x0][0x388] ;  /* 0x0000e200ff047b82 */ /* 0x000eb00000000a00 */
[----:B------:R-:W3:Y:S01]  /*00a0*/  LDC.64 R6, c[0x0][0x390] ;  /* 0x0000e400ff067b82 */ /* 0x000ee20000000a00 */
[----:B0-----:R-:W-:-:S06]  /*00b0*/  IMAD.WIDE R2, R9, 0x4, R2 ;  /* 0x0000000409027825 */ /* 0x001fcc00078e0202 */
[----:B-1----:R-:W4:Y:S01]  /*00c0*/  LDG.E R2, desc[UR4][R2.64] ;  /* 0x0000000402027981 */ /* 0x002f22000c1e1900 */
[----:B--2---:R-:W-:-:S06]  /*00d0*/  IMAD.WIDE R4, R9, 0x4, R4 ;  /* 0x0000000409047825 */ /* 0x004fcc00078e0204 */
[----:B------:R-:W4:Y:S01]  /*00e0*/  LDG.E R5, desc[UR4][R4.64] ;  /* 0x0000000404057981 */ /* 0x000f22000c1e1900 */
[----:B---3--:R-:W-:-:S04]  /*00f0*/  IMAD.WIDE R6, R9, 0x4, R6 ;  /* 0x0000000409067825 */ /* 0x008fc800078e0206 */
[----:B----4-:R-:W-:-:S05]  /*0100*/  FADD R9, R2, R5 ;  /* 0x0000000502097221 */ /* 0x010fca0000000000 */
[----:B------:R-:W-:Y:S01]  /*0110*/  STG.E desc[UR4][R6.64], R9 ;  /* 0x0000000906007986 */ /* 0x000fe2000c101904 */
[----:B------:R-:W-:Y:S05]  /*0120*/  EXIT ;  /* 0x000000000000794d */ /* 0x000fea0003800000 */
.L_x_0:
[----:B------:R-:W-:-:S00]  /*0130*/  BRA `(.L_x_0) ;  /* 0xfffffffc00fc7947 */ /* 0x000fc0000383ffff */
[----:B------:R-:W-:-:S00]  /*0140*/  NOP ;  /* 0x0000000000007918 */ /* 0x000fc00000000000 */
        /* <DEDUP_REMOVED lines=11> */
.L_x_1:


//--------------------- .nv.shared.reserved.0     --------------------------
	.section	.nv.shared.reserved.0,"aw",@nobits
	.weak		__nv_reservedSMEM_offset_0_alias
	.size		__nv_reservedSMEM_offset_0_alias, 0, 64
	.other		__nv_reservedSMEM_offset_0_alias,@"STO_CUDA_RESERVED_SHARED STV_DEFAULT"
__nv_reservedSMEM_offset_0_alias:
	.zero		0
	.zero		64


//--------------------- .nv.constant0._Z14matrixAdditionPfS_S_ --------------------------
	.section	.nv.constant0._Z14matrixAdditionPfS_S_,"a",@progbits
	.sectionflags	@""
	.align	4
.nv.constant0._Z14matrixAdditionPfS_S_:
	.zero		920


//--------------------- SYMBOLS --------------------------

	.type		.nv.reservedSmem.offset0,@object
	.size		.nv.reservedSmem.offset0,0x4
